//
// Generated by NVIDIA NVVM Compiler
//
// Compiler Build ID: CL-36424714
// Cuda compilation tools, release 13.0, V13.0.88
// Based on NVVM 20.0.0
//

.version 9.0
.target sm_100
.address_size 64

	// .globl	_Z14squared_kernelPiS_

.visible .entry _Z14squared_kernelPiS_(
	.param .u64 .ptr .align 1 _Z14squared_kernelPiS__param_0,
	.param .u64 .ptr .align 1 _Z14squared_kernelPiS__param_1
)
{
	.reg .pred 	%p<5>;
	.reg .b32 	%r<23>;
	.reg .b64 	%rd<8>;

	ld.param.u64 	%rd3, [_Z14squared_kernelPiS__param_0];
	ld.param.u64 	%rd4, [_Z14squared_kernelPiS__param_1];
	cvta.to.global.u64 	%rd5, %rd4;
	cvta.to.global.u64 	%rd6, %rd3;
	mov.u32 	%r1, %ntid.x;
	mov.u32 	%r9, %tid.x;
	mul.wide.u32 	%rd7, %r9, 4;
	add.s64 	%rd1, %rd6, %rd7;
	add.s64 	%rd2, %rd5, %rd7;
	and.b32  	%r2, %r1, 3;
	setp.lt.u32 	%p1, %r1, 4;
	@%p1 bra 	$L__BB0_3;
	and.b32  	%r10, %r1, -4;
	neg.s32 	%r21, %r10;
$L__BB0_2:
	ld.global.u32 	%r11, [%rd1];
	mul.lo.s32 	%r12, %r11, %r11;
	st.global.u32 	[%rd2], %r12;
	ld.global.u32 	%r13, [%rd1];
	mul.lo.s32 	%r14, %r13, %r13;
	st.global.u32 	[%rd2], %r14;
	ld.global.u32 	%r15, [%rd1];
	mul.lo.s32 	%r16, %r15, %r15;
	st.global.u32 	[%rd2], %r16;
	ld.global.u32 	%r17, [%rd1];
	mul.lo.s32 	%r18, %r17, %r17;
	st.global.u32 	[%rd2], %r18;
	add.s32 	%r21, %r21, 4;
	setp.ne.s32 	%p2, %r21, 0;
	@%p2 bra 	$L__BB0_2;
$L__BB0_3:
	setp.eq.s32 	%p3, %r2, 0;
	@%p3 bra 	$L__BB0_6;
	neg.s32 	%r22, %r2;
$L__BB0_5:
	.pragma "nounroll";
	ld.global.u32 	%r19, [%rd1];
	mul.lo.s32 	%r20, %r19, %r19;
	st.global.u32 	[%rd2], %r20;
	add.s32 	%r22, %r22, 1;
	setp.ne.s32 	%p4, %r22, 0;
	@%p4 bra 	$L__BB0_5;
$L__BB0_6:
	ret;

}


// ===== COMPILED SASS (sm_100) =====

	.target	sm_100

	.elftype	@"ET_EXEC"


//--------------------- .note.nv.tkinfo           --------------------------
	.section	.note.nv.tkinfo,"",@"SHT_NOTE"
	.sectionflags	@"SHF_NOTE_NV_TKINFO"
	.tkinfo
        /*0018*/ 	.word	0x00000002
        /*0030*/ 	.string	""
        /*0030*/ 	.string	"ptxas"
        /*0030*/ 	.string	"Cuda compilation tools, release 13.0, V13.0.88"
        /*0030*/ 	.string	"Build cuda_13.0.r13.0/compiler.36424714_0"
        /*0030*/ 	.string	"-arch sm_100 -m 64 "



//--------------------- .note.nv.cuinfo           --------------------------
	.section	.note.nv.cuinfo,"",@"SHT_NOTE"
	.sectionflags	@"SHF_NOTE_NV_CUINFO"
        /*0018*/ 	.short	0x0002
        /*001a*/ 	.short	0x0064
        /*001c*/ 	.short	0x0082
	.zero		2


//--------------------- .nv.info                  --------------------------
	.section	.nv.info,"",@"SHT_CUDA_INFO"
	.align	4


	//----- nvinfo : EIATTR_REGCOUNT
	.align		4
        /*0000*/ 	.byte	0x04, 0x2f
        /*0002*/ 	.short	(.L_1 - .L_0)
	.align		4
.L_0:
        /*0004*/ 	.word	index@(_Z14squared_kernelPiS_)
        /*0008*/ 	.word	0x00000010


	//----- nvinfo : EIATTR_FRAME_SIZE
	.align		4
.L_1:
        /*000c*/ 	.byte	0x04, 0x11
        /*000e*/ 	.short	(.L_3 - .L_2)
	.align		4
.L_2:
        /*0010*/ 	.word	index@(_Z14squared_kernelPiS_)
        /*0014*/ 	.word	0x00000000


	//----- nvinfo : EIATTR_MIN_STACK_SIZE
	.align		4
.L_3:
        /*0018*/ 	.byte	0x04, 0x12
        /*001a*/ 	.short	(.L_5 - .L_4)
	.align		4
.L_4:
        /*001c*/ 	.word	index@(_Z14squared_kernelPiS_)
        /*0020*/ 	.word	0x00000000
.L_5:


//--------------------- .nv.compat                --------------------------
	.section	.nv.compat,"",@"SHT_CUDA_COMPAT_INFO"
	.align	4
        /*0000*/ 	.byte	0x02, 0x09, 0x00, 0x00, 0x02, 0x02, 0x01, 0x00, 0x02, 0x05, 0x05, 0x00, 0x03, 0x07, 0x01, 0x01
        /*0010*/ 	.byte	0x02, 0x03, 0x00, 0x00, 0x02, 0x06, 0x01, 0x00, 0x04, 0x0b, 0x08, 0x00, 0x09, 0x00, 0x00, 0x00
        /*0020*/ 	.byte	0x00, 0x00, 0x00, 0x00


//--------------------- .nv.info._Z14squared_kernelPiS_ --------------------------
	.section	.nv.info._Z14squared_kernelPiS_,"",@"SHT_CUDA_INFO"
	.sectionflags	@""
	.align	4


	//----- nvinfo : EIATTR_CUDA_API_VERSION
	.align		4
        /*0000*/ 	.byte	0x04, 0x37
        /*0002*/ 	.short	(.L_7 - .L_6)
.L_6:
        /*0004*/ 	.word	0x00000082


	//----- nvinfo : EIATTR_KPARAM_INFO
	.align		4
.L_7:
        /*0008*/ 	.byte	0x04, 0x17
        /*000a*/ 	.short	(.L_9 - .L_8)
.L_8:
        /*000c*/ 	.word	0x00000000
        /*0010*/ 	.short	0x0001
        /*0012*/ 	.short	0x0008
        /*0014*/ 	.byte	0x00, 0xf5, 0x21, 0x00


	//----- nvinfo : EIATTR_KPARAM_INFO
	.align		4
.L_9:
        /*0018*/ 	.byte	0x04, 0x17
        /*001a*/ 	.short	(.L_11 - .L_10)
.L_10:
        /*001c*/ 	.word	0x00000000
        /*0020*/ 	.short	0x0000
        /*0022*/ 	.short	0x0000
        /*0024*/ 	.byte	0x00, 0xf5, 0x21, 0x00


	//----- nvinfo : EIATTR_SPARSE_MMA_MASK
	.align		4
.L_11:
        /*0028*/ 	.byte	0x03, 0x50
        /*002a*/ 	.short	0x0000


	//----- nvinfo : EIATTR_MAXREG_COUNT
	.align		4
        /*002c*/ 	.byte	0x03, 0x1b
        /*002e*/ 	.short	0x00ff


	//----- nvinfo : EIATTR_MERCURY_ISA_VERSION
	.align		4
        /*0030*/ 	.byte	0x03, 0x5f
        /*0032*/ 	.short	0x0101


	//----- nvinfo : EIATTR_VRC_CTA_INIT_COUNT
	.align		4
        /*0034*/ 	.byte	0x02, 0x4a
	.zero		1
	.zero		1


	//----- nvinfo : EIATTR_EXIT_INSTR_OFFSETS
	.align		4
        /*0038*/ 	.byte	0x04, 0x1c
        /*003a*/ 	.short	(.L_13 - .L_12)


	//   ....[0]....
.L_12:
        /*003c*/ 	.word	0x00000760


	//   ....[1]....
        /*0040*/ 	.word	0x000007e0


	//----- nvinfo : EIATTR_CBANK_PARAM_SIZE
	.align		4
.L_13:
        /*0044*/ 	.byte	0x03, 0x19
        /*0046*/ 	.short	0x0010


	//----- nvinfo : EIATTR_PARAM_CBANK
	.align		4
        /*0048*/ 	.byte	0x04, 0x0a
        /*004a*/ 	.short	(.L_15 - .L_14)
	.align		4
.L_14:
        /*004c*/ 	.word	index@(.nv.constant0._Z14squared_kernelPiS_)
        /*0050*/ 	.short	0x0380
        /*0052*/ 	.short	0x0010


	//----- nvinfo : EIATTR_SW_WAR
	.align		4
.L_15:
        /*0054*/ 	.byte	0x04, 0x36
        /*0056*/ 	.short	(.L_17 - .L_16)
.L_16:
        /*0058*/ 	.word	0x00000008
.L_17:


//--------------------- .nv.callgraph             --------------------------
	.section	.nv.callgraph,"",@"SHT_CUDA_CALLGRAPH"
	.align	4
	.sectionentsize	8
	.align		4
        /*0000*/ 	.word	0x00000000
	.align		4
        /*0004*/ 	.word	0xffffffff
	.align		4
        /*0008*/ 	.word	0x00000000
	.align		4
        /*000c*/ 	.word	0xfffffffe
	.align		4
        /*0010*/ 	.word	0x00000000
	.align		4
        /*0014*/ 	.word	0xfffffffd
	.align		4
        /*0018*/ 	.word	0x00000000
	.align		4
        /*001c*/ 	.word	0xfffffffc


//--------------------- .text._Z14squared_kernelPiS_ --------------------------
	.section	.text._Z14squared_kernelPiS_,"ax",@progbits
	.align	128
        .global         _Z14squared_kernelPiS_
        .type           _Z14squared_kernelPiS_,@function
        .size           _Z14squared_kernelPiS_,(.L_x_7 - _Z14squared_kernelPiS_)
        .other          _Z14squared_kernelPiS_,@"STO_CUDA_ENTRY STV_DEFAULT"
_Z14squared_kernelPiS_:
.text._Z14squared_kernelPiS_:
[----:B------:R-:W-:Y:S01]  /*0000*/  LDC R1, c[0x0][0x37c] ;  /* 0x0000df00ff017b82 */ /* 0x000fe20000000800 */
[----:B------:R-:W0:Y:S01]  /*0010*/  S2R R7, SR_TID.X ;  /* 0x0000000000077919 */ /* 0x000e220000002100 */
[----:B------:R-:W1:Y:S06]  /*0020*/  LDCU UR5, c[0x0][0x360] ;  /* 0x00006c00ff0577ac */ /* 0x000e6c0008000800 */
[----:B------:R-:W0:Y:S01]  /*0030*/  LDC.64 R2, c[0x0][0x380] ;  /* 0x0000e000ff027b82 */ /* 0x000e220000000a00 */
[----:B------:R-:W2:Y:S07]  /*0040*/  LDCU.64 UR6, c[0x0][0x358] ;  /* 0x00006b00ff0677ac */ /* 0x000eae0008000a00 */
[----:B------:R-:W3:Y:S01]  /*0050*/  LDC.64 R4, c[0x0][0x388] ;  /* 0x0000e200ff047b82 */ /* 0x000ee20000000a00 */
[----:B-1----:R-:W-:-:S02]  /*0060*/  UISETP.GE.U32.AND UP0, UPT, UR5, 0x4, UPT ;  /* 0x000000040500788c */ /* 0x002fc4000bf06070 */
[----:B------:R-:W-:Y:S01]  /*0070*/  ULOP3.LUT UR4, UR5, 0x3, URZ, 0xc0, !UPT ;  /* 0x0000000305047892 */ /* 0x000fe2000f8ec0ff */
[----:B0-----:R-:W-:-:S04]  /*0080*/  IMAD.WIDE.U32 R2, R7, 0x4, R2 ;  /* 0x0000000407027825 */ /* 0x001fc800078e0002 */
[----:B---3--:R-:W-:Y:S02]  /*0090*/  IMAD.WIDE.U32 R4, R7, 0x4, R4 ;  /* 0x0000000407047825 */ /* 0x008fe400078e0004 */
[----:B--2---:R-:W-:Y:S05]  /*00a0*/  BRA.U !UP0, `(.L_x_0) ;  /* 0x0000000508a87547 */ /* 0x004fea000b800000 */
[----:B------:R-:W-:-:S04]  /*00b0*/  ULOP3.LUT UR5, UR5, 0xfffffffc, URZ, 0xc0, !UPT ;  /* 0xfffffffc05057892 */ /* 0x000fc8000f8ec0ff */
[----:B------:R-:W-:-:S04]  /*00c0*/  UIADD3 UR5, UPT, UPT, -UR5, URZ, URZ ;  /* 0x000000ff05057290 */ /* 0x000fc8000fffe1ff */
[----:B------:R-:W-:-:S09]  /*00d0*/  UISETP.GE.AND UP0, UPT, UR5, URZ, UPT ;  /* 0x000000ff0500728c */ /* 0x000fd2000bf06270 */
[----:B------:R-:W-:Y:S05]  /*00e0*/  BRA.U UP0, `(.L_x_1) ;  /* 0x00000005005c7547 */ /* 0x000fea000b800000 */
[----:B------:R-:W-:Y:S02]  /*00f0*/  UIADD3 UR8, UPT, UPT, -UR5, URZ, URZ ;  /* 0x000000ff05087290 */ /* 0x000fe4000fffe1ff */
[----:B------:R-:W-:Y:S02]  /*0100*/  UPLOP3.LUT UP0, UPT, UPT, UPT, UPT, 0x80, 0x8 ;  /* 0x000000000008789c */ /* 0x000fe40003f0f070 */
[----:B------:R-:W-:-:S09]  /*0110*/  UISETP.GT.AND UP1, UPT, UR8, 0xc, UPT ;  /* 0x0000000c0800788c */ /* 0x000fd2000bf24270 */
[----:B------:R-:W-:Y:S05]  /*0120*/  BRA.U !UP1, `(.L_x_2) ;  /* 0x0000000109d07547 */ /* 0x000fea000b800000 */
[----:B------:R-:W-:-:S11]  /*0130*/  UPLOP3.LUT UP0, UPT, UPT, UPT, UPT, 0x40, 0x4 ;  /* 0x000000000004789c */ /* 0x000fd60003f0e870 */
.L_x_3:
[----:B------:R-:W2:Y:S02]  /*0140*/  LDG.E R0, desc[UR6][R2.64] ;  /* 0x0000000602007981 */ /* 0x000ea4000c1e1900 */
[----:B0-2---:R-:W-:-:S05]  /*0150*/  IMAD R7, R0, R0, RZ ;  /* 0x0000000000077224 */ /* 0x005fca00078e02ff */
[----:B------:R0:W-:Y:S04]  /*0160*/  STG.E desc[UR6][R4.64], R7 ;  /* 0x0000000704007986 */ /* 0x0001e8000c101906 */
[----:B------:R-:W2:Y:S02]  /*0170*/  LDG.E R0, desc[UR6][R2.64] ;  /* 0x0000000602007981 */ /* 0x000ea4000c1e1900 */
[----:B--2---:R-:W-:-:S05]  /*0180*/  IMAD R9, R0, R0, RZ ;  /* 0x0000000000097224 */ /* 0x004fca00078e02ff */
[----:B------:R1:W-:Y:S04]  /*0190*/  STG.E desc[UR6][R4.64], R9 ;  /* 0x0000000904007986 */ /* 0x0003e8000c101906 */
[----:B------:R-:W2:Y:S02]  /*01a0*/  LDG.E R0, desc[UR6][R2.64] ;  /* 0x0000000602007981 */ /* 0x000ea4000c1e1900 */
[----:B--2---:R-:W-:-:S05]  /*01b0*/  IMAD R11, R0, R0, RZ ;  /* 0x00000000000b7224 */ /* 0x004fca00078e02ff */
[----:B------:R2:W-:Y:S04]  /*01c0*/  STG.E desc[UR6][R4.64], R11 ;  /* 0x0000000b04007986 */ /* 0x0005e8000c101906 */
[----:B------:R-:W3:Y:S02]  /*01d0*/  LDG.E R0, desc[UR6][R2.64] ;  /* 0x0000000602007981 */ /* 0x000ee4000c1e1900 */
[----:B---3--:R-:W-:-:S05]  /*01e0*/  IMAD R13, R0, R0, RZ ;  /* 0x00000000000d7224 */ /* 0x008fca00078e02ff */
[----:B------:R3:W-:Y:S04]  /*01f0*/  STG.E desc[UR6][R4.64], R13 ;  /* 0x0000000d04007986 */ /* 0x0007e8000c101906 */
[----:B------:R-:W0:Y:S02]  /*0200*/  LDG.E R0, desc[UR6][R2.64] ;  /* 0x0000000602007981 */ /* 0x000e24000c1e1900 */
[----:B0-----:R-:W-:-:S05]  /*0210*/  IMAD R7, R0, R0, RZ ;  /* 0x0000000000077224 */ /* 0x001fca00078e02ff */
[----:B------:R0:W-:Y:S04]  /*0220*/  STG.E desc[UR6][R4.64], R7 ;  /* 0x0000000704007986 */ /* 0x0001e8000c101906 */
[----:B------:R-:W1:Y:S02]  /*0230*/  LDG.E R0, desc[UR6][R2.64] ;  /* 0x0000000602007981 */ /* 0x000e64000c1e1900 */
[----:B-1----:R-:W-:-:S05]  /*0240*/  IMAD R9, R0, R0, RZ ;  /* 0x0000000000097224 */ /* 0x002fca00078e02ff */
        /* <DEDUP_REMOVED lines=28> */
[----:B------:R-:W3:Y:S01]  /*0410*/  LDG.E R0, desc[UR6][R2.64] ;  /* 0x0000000602007981 */ /* 0x000ee2000c1e1900 */
[----:B------:R-:W-:-:S04]  /*0420*/  UIADD3 UR5, UPT, UPT, UR5, 0x10, URZ ;  /* 0x0000001005057890 */ /* 0x000fc8000fffe0ff */
[----:B------:R-:W-:Y:S01]  /*0430*/  UISETP.GE.AND UP1, UPT, UR5, -0xc, UPT ;  /* 0xfffffff40500788c */ /* 0x000fe2000bf26270 */
[----:B---3--:R-:W-:-:S05]  /*0440*/  IMAD R13, R0, R0, RZ ;  /* 0x00000000000d7224 */ /* 0x008fca00078e02ff */
[----:B------:R0:W-:Y:S03]  /*0450*/  STG.E desc[UR6][R4.64], R13 ;  /* 0x0000000d04007986 */ /* 0x0001e6000c101906 */
[----:B------:R-:W-:Y:S05]  /*0460*/  BRA.U !UP1, `(.L_x_3) ;  /* 0xfffffffd09347547 */ /* 0x000fea000b83ffff */
.L_x_2:
[----:B------:R-:W-:-:S04]  /*0470*/  UIADD3 UR8, UPT, UPT, -UR5, URZ, URZ ;  /* 0x000000ff05087290 */ /* 0x000fc8000fffe1ff */
[----:B------:R-:W-:-:S09]  /*0480*/  UISETP.GT.AND UP1, UPT, UR8, 0x4, UPT ;  /* 0x000000040800788c */ /* 0x000fd2000bf24270 */
[----:B------:R-:W-:Y:S05]  /*0490*/  BRA.U !UP1, `(.L_x_4) ;  /* 0x0000000109687547 */ /* 0x000fea000b800000 */
[----:B------:R-:W0:Y:S02]  /*04a0*/  LDG.E R0, desc[UR6][R2.64] ;  /* 0x0000000602007981 */ /* 0x000e24000c1e1900 */
[----:B0-----:R-:W-:-:S05]  /*04b0*/  IMAD R7, R0, R0, RZ ;  /* 0x0000000000077224 */ /* 0x001fca00078e02ff */
        /* <DEDUP_REMOVED lines=20> */
[----:B------:R-:W-:Y:S02]  /*0600*/  UIADD3 UR5, UPT, UPT, UR5, 0x8, URZ ;  /* 0x0000000805057890 */ /* 0x000fe4000fffe0ff */
[----:B------:R-:W-:Y:S01]  /*0610*/  UPLOP3.LUT UP0, UPT, UPT, UPT, UPT, 0x40, 0x4 ;  /* 0x000000000004789c */ /* 0x000fe20003f0e870 */
[----:B---3--:R-:W-:-:S05]  /*0620*/  IMAD R13, R0, R0, RZ ;  /* 0x00000000000d7224 */ /* 0x008fca00078e02ff */
[----:B------:R4:W-:Y:S05]  /*0630*/  STG.E desc[UR6][R4.64], R13 ;  /* 0x0000000d04007986 */ /* 0x0009ea000c101906 */
.L_x_4:
[----:B------:R-:W-:-:S09]  /*0640*/  UISETP.NE.OR UP0, UPT, UR5, URZ, UP0 ;  /* 0x000000ff0500728c */ /* 0x000fd20008705670 */
[----:B------:R-:W-:Y:S05]  /*0650*/  BRA.U !UP0, `(.L_x_0) ;  /* 0x00000001083c7547 */ /* 0x000fea000b800000 */
.L_x_1:
[----:B------:R-:W0:Y:S02]  /*0660*/  LDG.E R0, desc[UR6][R2.64] ;  /* 0x0000000602007981 */ /* 0x000e24000c1e1900 */
[----:B01--4-:R-:W-:-:S05]  /*0670*/  IMAD R7, R0, R0, RZ ;  /* 0x0000000000077224 */ /* 0x013fca00078e02ff */
[----:B------:R1:W-:Y:S04]  /*0680*/  STG.E desc[UR6][R4.64], R7 ;  /* 0x0000000704007986 */ /* 0x0003e8000c101906 */
[----:B------:R-:W2:Y:S02]  /*0690*/  LDG.E R0, desc[UR6][R2.64] ;  /* 0x0000000602007981 */ /* 0x000ea4000c1e1900 */
[----:B--2---:R-:W-:-:S05]  /*06a0*/  IMAD R9, R0, R0, RZ ;  /* 0x0000000000097224 */ /* 0x004fca00078e02ff */
[----:B------:R1:W-:Y:S04]  /*06b0*/  STG.E desc[UR6][R4.64], R9 ;  /* 0x0000000904007986 */ /* 0x0003e8000c101906 */
[----:B------:R-:W2:Y:S02]  /*06c0*/  LDG.E R0, desc[UR6][R2.64] ;  /* 0x0000000602007981 */ /* 0x000ea4000c1e1900 */
[----:B--2---:R-:W-:-:S05]  /*06d0*/  IMAD R11, R0, R0, RZ ;  /* 0x00000000000b7224 */ /* 0x004fca00078e02ff */
[----:B------:R1:W-:Y:S04]  /*06e0*/  STG.E desc[UR6][R4.64], R11 ;  /* 0x0000000b04007986 */ /* 0x0003e8000c101906 */
[----:B------:R-:W2:Y:S01]  /*06f0*/  LDG.E R0, desc[UR6][R2.64] ;  /* 0x0000000602007981 */ /* 0x000ea2000c1e1900 */
[----:B------:R-:W-:-:S04]  /*0700*/  UIADD3 UR5, UPT, UPT, UR5, 0x4, URZ ;  /* 0x0000000405057890 */ /* 0x000fc8000fffe0ff */
[----:B------:R-:W-:Y:S01]  /*0710*/  UISETP.NE.AND UP0, UPT, UR5, URZ, UPT ;  /* 0x000000ff0500728c */ /* 0x000fe2000bf05270 */
[----:B--2---:R-:W-:-:S05]  /*0720*/  IMAD R13, R0, R0, RZ ;  /* 0x00000000000d7224 */ /* 0x004fca00078e02ff */
[----:B------:R1:W-:Y:S03]  /*0730*/  STG.E desc[UR6][R4.64], R13 ;  /* 0x0000000d04007986 */ /* 0x0003e6000c101906 */
[----:B------:R-:W-:Y:S05]  /*0740*/  BRA.U UP0, `(.L_x_1) ;  /* 0xfffffffd00c47547 */ /* 0x000fea000b83ffff */
.L_x_0:
[----:B------:R-:W-:-:S13]  /*0750*/  ISETP.NE.AND P0, PT, RZ, UR4, PT ;  /* 0x00000004ff007c0c */ /* 0x000fda000bf05270 */
[----:B------:R-:W-:Y:S05]  /*0760*/  @!P0 EXIT ;  /* 0x000000000000894d */ /* 0x000fea0003800000 */
[----:B------:R-:W-:-:S12]  /*0770*/  UIADD3 UR4, UPT, UPT, -UR4, URZ, URZ ;  /* 0x000000ff04047290 */ /* 0x000fd8000fffe1ff */
.L_x_5:
[----:B------:R-:W0:Y:S01]  /*0780*/  LDG.E R0, desc[UR6][R2.64] ;  /* 0x0000000602007981 */ /* 0x000e22000c1e1900 */
[----:B------:R-:W-:-:S04]  /*0790*/  UIADD3 UR4, UPT, UPT, UR4, 0x1, URZ ;  /* 0x0000000104047890 */ /* 0x000fc8000fffe0ff */
[----:B------:R-:W-:Y:S01]  /*07a0*/  UISETP.NE.AND UP0, UPT, UR4, URZ, UPT ;  /* 0x000000ff0400728c */ /* 0x000fe2000bf05270 */
[----:B012-4-:R-:W-:-:S05]  /*07b0*/  IMAD R7, R0, R0, RZ ;  /* 0x0000000000077224 */ /* 0x017fca00078e02ff */
[----:B------:R2:W-:Y:S03]  /*07c0*/  STG.E desc[UR6][R4.64], R7 ;  /* 0x0000000704007986 */ /* 0x0005e6000c101906 */
[----:B------:R-:W-:Y:S05]  /*07d0*/  BRA.U UP0, `(.L_x_5) ;  /* 0xfffffffd00e87547 */ /* 0x000fea000b83ffff */
[----:B------:R-:W-:Y:S05]  /*07e0*/  EXIT ;  /* 0x000000000000794d */ /* 0x000fea0003800000 */
.L_x_6:
[----:B------:R-:W-:-:S00]  /*07f0*/  BRA `(.L_x_6) ;  /* 0xfffffffc00fc7947 */ /* 0x000fc0000383ffff */
[----:B------:R-:W-:-:S00]  /*0800*/  NOP ;  /* 0x0000000000007918 */ /* 0x000fc00000000000 */
[----:B------:R-:W-:-:S00]  /*0810*/  NOP ;  /* 0x0000000000007918 */ /* 0x000fc00000000000 */
[----:B------:R-:W-:-:S00]  /*0820*/  NOP ;  /* 0x0000000000007918 */ /* 0x000fc00000000000 */
[----:B------:R-:W-:-:S00]  /*0830*/  NOP ;  /* 0x0000000000007918 */ /* 0x000fc00000000000 */
[----:B------:R-:W-:-:S00]  /*0840*/  NOP ;  /* 0x0000000000007918 */ /* 0x000fc00000000000 */
[----:B------:R-:W-:-:S00]  /*0850*/  NOP ;  /* 0x0000000000007918 */ /* 0x000fc00000000000 */
[----:B------:R-:W-:-:S00]  /*0860*/  NOP ;  /* 0x0000000000007918 */ /* 0x000fc00000000000 */
[----:B------:R-:W-:-:S00]  /*0870*/  NOP ;  /* 0x0000000000007918 */ /* 0x000fc00000000000 */
.L_x_7:


//--------------------- .nv.shared.reserved.0     --------------------------
	.section	.nv.shared.reserved.0,"aw",@nobits
	.weak		__nv_reservedSMEM_offset_0_alias
	.size		__nv_reservedSMEM_offset_0_alias, 0, 64
	.other		__nv_reservedSMEM_offset_0_alias,@"STO_CUDA_RESERVED_SHARED STV_DEFAULT"
__nv_reservedSMEM_offset_0_alias:
	.zero		0
	.zero		64


//--------------------- .nv.constant0._Z14squared_kernelPiS_ --------------------------
	.section	.nv.constant0._Z14squared_kernelPiS_,"a",@progbits
	.sectionflags	@""
	.align	4
.nv.constant0._Z14squared_kernelPiS_:
	.zero		912


//--------------------- SYMBOLS --------------------------

	.type		.nv.reservedSmem.offset0,@object
	.size		.nv.reservedSmem.offset0,0x4
